	.headerflags	@"EF_CUDA_TEXMODE_UNIFIED EF_CUDA_64BIT_ADDRESS EF_CUDA_ACCELERATORS EF_CUDA_SM90 EF_CUDA_VIRTUAL_SM(EF_CUDA_SM90)"
	.elftype	@"ET_EXEC"


//--------------------- .nv.info                  --------------------------
	.section	.nv.info,"",@"SHT_CUDA_INFO"
	.align	4


	//----- nvinfo : EIATTR_REGCOUNT
	.align		4
        /*0000*/ 	.byte	0x04, 0x2f
        /*0002*/ 	.short	(.L_3 - .L_2)
	.align		4
.L_2:
        /*0004*/ 	.word	index@(triton_poi_fused_add_convolution_div_max_pool2d_with_indices_relu_sqrt_sub_27)
        /*0008*/ 	.word	0x00000032


	//----- nvinfo : EIATTR_MIN_STACK_SIZE
	.align		4
.L_3:
        /*000c*/ 	.byte	0x04, 0x12
        /*000e*/ 	.short	(.L_5 - .L_4)
	.align		4
.L_4:
        /*0010*/ 	.word	index@(triton_poi_fused_add_convolution_div_max_pool2d_with_indices_relu_sqrt_sub_27)
        /*0014*/ 	.word	0x00000000


	//----- nvinfo : EIATTR_FRAME_SIZE
	.align		4
.L_5:
        /*0018*/ 	.byte	0x04, 0x11
        /*001a*/ 	.short	(.L_7 - .L_6)
	.align		4
.L_6:
        /*001c*/ 	.word	index@(triton_poi_fused_add_convolution_div_max_pool2d_with_indices_relu_sqrt_sub_27)
        /*0020*/ 	.word	0x00000000


	//----- nvinfo : EIATTR_MIN_STACK_SIZE
	.align		4
.L_7:
        /*0024*/ 	.byte	0x04, 0x12
        /*0026*/ 	.short	(.L_9 - .L_8)
	.align		4
.L_8:
        /*0028*/ 	.word	index@(triton_poi_fused_add_convolution_div_max_pool2d_with_indices_relu_sqrt_sub_27)
        /*002c*/ 	.word	0x00000000
.L_9:


//--------------------- .nv.info.triton_poi_fused_add_convolution_div_max_pool2d_with_indices_relu_sqrt_sub_27 --------------------------
	.section	.nv.info.triton_poi_fused_add_convolution_div_max_pool2d_with_indices_relu_sqrt_sub_27,"",@"SHT_CUDA_INFO"
	.sectionflags	@""
	.align	4


	//----- nvinfo : EIATTR_CUDA_API_VERSION
	.align		4
        /*0000*/ 	.byte	0x04, 0x37
        /*0002*/ 	.short	(.L_11 - .L_10)
.L_10:
        /*0004*/ 	.word	0x0000007c


	//----- nvinfo : EIATTR_KPARAM_INFO
	.align		4
.L_11:
        /*0008*/ 	.byte	0x04, 0x17
        /*000a*/ 	.short	(.L_13 - .L_12)
.L_12:
        /*000c*/ 	.word	0x00000000
        /*0010*/ 	.short	0x0005
        /*0012*/ 	.short	0x0024
        /*0014*/ 	.byte	0x00, 0xf0, 0x11, 0x00


	//----- nvinfo : EIATTR_KPARAM_INFO
	.align		4
.L_13:
        /*0018*/ 	.byte	0x04, 0x17
        /*001a*/ 	.short	(.L_15 - .L_14)
.L_14:
        /*001c*/ 	.word	0x00000000
        /*0020*/ 	.short	0x0004
        /*0022*/ 	.short	0x0020
        /*0024*/ 	.byte	0x00, 0xf0, 0x11, 0x00


	//----- nvinfo : EIATTR_KPARAM_INFO
	.align		4
.L_15:
        /*0028*/ 	.byte	0x04, 0x17
        /*002a*/ 	.short	(.L_17 - .L_16)
.L_16:
        /*002c*/ 	.word	0x00000000
        /*0030*/ 	.short	0x0003
        /*0032*/ 	.short	0x0018
        /*0034*/ 	.byte	0x00, 0xf4, 0x21, 0x00


	//----- nvinfo : EIATTR_KPARAM_INFO
	.align		4
.L_17:
        /*0038*/ 	.byte	0x04, 0x17
        /*003a*/ 	.short	(.L_19 - .L_18)
.L_18:
        /*003c*/ 	.word	0x00000000
        /*0040*/ 	.short	0x0002
        /*0042*/ 	.short	0x0010
        /*0044*/ 	.byte	0x00, 0xf4, 0x21, 0x00


	//----- nvinfo : EIATTR_KPARAM_INFO
	.align		4
.L_19:
        /*0048*/ 	.byte	0x04, 0x17
        /*004a*/ 	.short	(.L_21 - .L_20)
.L_20:
        /*004c*/ 	.word	0x00000000
        /*0050*/ 	.short	0x0001
        /*0052*/ 	.short	0x0008
        /*0054*/ 	.byte	0x00, 0xf4, 0x21, 0x00


	//----- nvinfo : EIATTR_KPARAM_INFO
	.align		4
.L_21:
        /*0058*/ 	.byte	0x04, 0x17
        /*005a*/ 	.short	(.L_23 - .L_22)
.L_22:
        /*005c*/ 	.word	0x00000000
        /*0060*/ 	.short	0x0000
        /*0062*/ 	.short	0x0000
        /*0064*/ 	.byte	0x00, 0xf4, 0x21, 0x00


	//----- nvinfo : EIATTR_SPARSE_MMA_MASK
	.align		4
.L_23:
        /*0068*/ 	.byte	0x03, 0x50
        /*006a*/ 	.short	0x0000


	//----- nvinfo : EIATTR_MAXREG_COUNT
	.align		4
        /*006c*/ 	.byte	0x03, 0x1b
        /*006e*/ 	.short	0x00ff


	//----- nvinfo : EIATTR_EXIT_INSTR_OFFSETS
	.align		4
        /*0070*/ 	.byte	0x04, 0x1c
        /*0072*/ 	.short	(.L_25 - .L_24)


	//   ....[0]....
.L_24:
        /*0074*/ 	.word	0x000016d0


	//   ....[1]....
        /*0078*/ 	.word	0x000016f0


	//----- nvinfo : EIATTR_REQNTID
	.align		4
.L_25:
        /*007c*/ 	.byte	0x04, 0x10
        /*007e*/ 	.short	(.L_27 - .L_26)
.L_26:
        /*0080*/ 	.word	0x00000100
        /*0084*/ 	.word	0x00000001
        /*0088*/ 	.word	0x00000001


	//----- nvinfo : EIATTR_CBANK_PARAM_SIZE
	.align		4
.L_27:
        /*008c*/ 	.byte	0x03, 0x19
        /*008e*/ 	.short	0x0028


	//----- nvinfo : EIATTR_PARAM_CBANK
	.align		4
        /*0090*/ 	.byte	0x04, 0x0a
        /*0092*/ 	.short	(.L_29 - .L_28)
	.align		4
.L_28:
        /*0094*/ 	.word	index@(.nv.constant0.triton_poi_fused_add_convolution_div_max_pool2d_with_indices_relu_sqrt_sub_27)
        /*0098*/ 	.short	0x0210
        /*009a*/ 	.short	0x0028


	//----- nvinfo : EIATTR_SW_WAR
	.align		4
.L_29:
        /*009c*/ 	.byte	0x04, 0x36
        /*009e*/ 	.short	(.L_31 - .L_30)
.L_30:
        /*00a0*/ 	.word	0x00000008
.L_31:


//--------------------- .nv.callgraph             --------------------------
	.section	.nv.callgraph,"",@"SHT_CUDA_CALLGRAPH"
	.align	4
	.sectionentsize	8
	.align		4
        /*0000*/ 	.word	0x00000000
	.align		4
        /*0004*/ 	.word	0xffffffff
	.align		4
        /*0008*/ 	.word	0x00000000
	.align		4
        /*000c*/ 	.word	0xfffffffe
	.align		4
        /*0010*/ 	.word	0x00000000
	.align		4
        /*0014*/ 	.word	0xfffffffd
	.align		4
        /*0018*/ 	.word	0x00000000
	.align		4
        /*001c*/ 	.word	0xfffffffc


//--------------------- .nv.constant4             --------------------------
	.section	.nv.constant4,"a",@progbits
	.align	8
	.align		8
.nv.constant4:
        /*0000*/ 	.dword	_$_str
	.align		8
        /*0008*/ 	.dword	_$_str_$_2


//--------------------- .text.triton_poi_fused_add_convolution_div_max_pool2d_with_indices_relu_sqrt_sub_27 --------------------------
	.section	.text.triton_poi_fused_add_convolution_div_max_pool2d_with_indices_relu_sqrt_sub_27,"ax",@progbits
	.sectionflags	@"SHF_BARRIERS=1"
	.align	128
        .global         triton_poi_fused_add_convolution_div_max_pool2d_with_indices_relu_sqrt_sub_27
        .type           triton_poi_fused_add_convolution_div_max_pool2d_with_indices_relu_sqrt_sub_27,@function
        .size           triton_poi_fused_add_convolution_div_max_pool2d_with_indices_relu_sqrt_sub_27,(.L_x_1 - triton_poi_fused_add_convolution_div_max_pool2d_with_indices_relu_sqrt_sub_27)
        .other          triton_poi_fused_add_convolution_div_max_pool2d_with_indices_relu_sqrt_sub_27,@"STO_CUDA_ENTRY STV_DEFAULT"
triton_poi_fused_add_convolution_div_max_pool2d_with_indices_relu_sqrt_sub_27:
.text.triton_poi_fused_add_convolution_div_max_pool2d_with_indices_relu_sqrt_sub_27:
[----:B------:R-:W0:Y:S01]  /*0000*/  LDC R1, c[0x0][0x28] ;  /* 0x00000a00ff017b82 */ /* 0x000e220000000800 */
[----:B------:R-:W1:Y:S01]  /*0010*/  S2R R0, SR_TID.X ;  /* 0x0000000000007919 */ /* 0x000e620000002100 */
[----:B------:R-:W-:Y:S02]  /*0020*/  CS2R R16, SRZ ;  /* 0x0000000000107805 */ /* 0x000fe4000001ff00 */
[----:B------:R-:W-:Y:S01]  /*0030*/  CS2R R18, SRZ ;  /* 0x0000000000127805 */ /* 0x000fe2000001ff00 */
[----:B------:R-:W-:Y:S01]  /*0040*/  ULDC.64 UR6, c[0x0][0x208] ;  /* 0x0000820000067ab9 */ /* 0x000fe20000000a00 */
[----:B------:R-:W2:Y:S01]  /*0050*/  S2R R20, SR_CTAID.Y ;  /* 0x0000000000147919 */ /* 0x000ea20000002600 */
[----:B------:R-:W3:Y:S01]  /*0060*/  S2R R23, SR_CTAID.X ;  /* 0x0000000000177919 */ /* 0x000ee20000002500 */
[----:B------:R-:W-:Y:S02]  /*0070*/  CS2R R12, SRZ ;  /* 0x00000000000c7805 */ /* 0x000fe4000001ff00 */
[----:B------:R-:W-:Y:S01]  /*0080*/  CS2R R14, SRZ ;  /* 0x00000000000e7805 */ /* 0x000fe2000001ff00 */
[----:B------:R-:W4:Y:S01]  /*0090*/  S2UR UR5, SR_CgaCtaId ;  /* 0x00000000000579c3 */ /* 0x000f220000008800 */
[----:B------:R-:W-:-:S07]  /*00a0*/  UMOV UR4, 0x400 ;  /* 0x0000040000047882 */ /* 0x000fce0000000000 */
[----:B------:R-:W5:Y:S01]  /*00b0*/  LDC.64 R46, c[0x0][0x228] ;  /* 0x00008a00ff2e7b82 */ /* 0x000f620000000a00 */
[----:B-1----:R-:W-:Y:S01]  /*00c0*/  IMAD.SHL.U32 R22, R0, 0x4, RZ ;  /* 0x0000000400167824 */ /* 0x002fe200078e00ff */
[----:B------:R-:W-:Y:S02]  /*00d0*/  SHF.R.U32.HI R24, RZ, 0x6, R0 ;  /* 0x00000006ff187819 */ /* 0x000fe40000011600 */
[--C-:B--2---:R-:W-:Y:S02]  /*00e0*/  SHF.R.S32.HI R26, RZ, 0x17, R20.reuse ;  /* 0x00000017ff1a7819 */ /* 0x104fe40000011414 */
[----:B------:R-:W-:Y:S02]  /*00f0*/  LOP3.LUT R3, R22, 0xfc, RZ, 0xc0, !PT ;  /* 0x000000fc16037812 */ /* 0x000fe400078ec0ff */
[----:B------:R-:W-:Y:S01]  /*0100*/  SGXT R26, R26, 0x1 ;  /* 0x000000011a1a781a */ /* 0x000fe20000000200 */
[----:B---3--:R-:W-:Y:S01]  /*0110*/  IMAD.SHL.U32 R23, R23, 0x10, RZ ;  /* 0x0000001017177824 */ /* 0x008fe200078e00ff */
[----:B------:R-:W-:-:S02]  /*0120*/  PRMT R5, R3, 0x6540, R20 ;  /* 0x0000654003057816 */ /* 0x000fc40000000014 */
[----:B------:R-:W1:Y:S01]  /*0130*/  LDC.64 R2, c[0x0][0x210] ;  /* 0x00008400ff027b82 */ /* 0x000e620000000a00 */
[----:B------:R-:W-:Y:S02]  /*0140*/  SGXT.U32 R24, R24, 0x2 ;  /* 0x000000021818781a */ /* 0x000fe40000000000 */
[----:B------:R-:W-:-:S05]  /*0150*/  LEA.HI R4, R26, R5, RZ, 0x9 ;  /* 0x000000051a047211 */ /* 0x000fca00078f48ff */
[C---:B------:R-:W-:Y:S01]  /*0160*/  IMAD.SHL.U32 R6, R4.reuse, 0x10, RZ ;  /* 0x0000001004067824 */ /* 0x040fe200078e00ff */
[----:B------:R-:W-:-:S04]  /*0170*/  LOP3.LUT R4, R4, 0xfffffe00, RZ, 0xc0, !PT ;  /* 0xfffffe0004047812 */ /* 0x000fc800078ec0ff */
[----:B------:R-:W-:-:S04]  /*0180*/  LOP3.LUT R6, R6, 0xffffe000, RZ, 0xc0, !PT ;  /* 0xffffe00006067812 */ /* 0x000fc800078ec0ff */
[----:B------:R-:W-:Y:S02]  /*0190*/  IADD3 R7, R6, R5, -R4 ;  /* 0x0000000506077210 */ /* 0x000fe40007ffe804 */
[----:B------:R-:W-:Y:S02]  /*01a0*/  LOP3.LUT R4, R23, R24, RZ, 0xfc, !PT ;  /* 0x0000001817047212 */ /* 0x000fe400078efcff */
[----:B------:R-:W-:Y:S02]  /*01b0*/  LOP3.LUT R5, R23, 0x4, R24, 0xfe, !PT ;  /* 0x0000000417057812 */ /* 0x000fe400078efe18 */
[C---:B------:R-:W-:Y:S01]  /*01c0*/  ISETP.GE.AND P0, PT, R4.reuse, 0x10, PT ;  /* 0x000000100400780c */ /* 0x040fe20003f06270 */
[--C-:B------:R-:W-:Y:S01]  /*01d0*/  IMAD R9, R4, 0x200, R7.reuse ;  /* 0x0000020004097824 */ /* 0x100fe200078e0207 */
[----:B------:R-:W-:Y:S01]  /*01e0*/  LOP3.LUT R6, R23, 0x8, R24, 0xfe, !PT ;  /* 0x0000000817067812 */ /* 0x000fe200078efe18 */
[C---:B------:R-:W-:Y:S01]  /*01f0*/  IMAD R29, R5.reuse, 0x200, R7 ;  /* 0x00000200051d7824 */ /* 0x040fe200078e0207 */
[----:B------:R-:W-:Y:S01]  /*0200*/  ISETP.GE.AND P1, PT, R5, 0x10, PT ;  /* 0x000000100500780c */ /* 0x000fe20003f26270 */
[----:B-1----:R-:W-:Y:S01]  /*0210*/  IMAD.WIDE R8, R9, 0x4, R2 ;  /* 0x0000000409087825 */ /* 0x002fe200078e0202 */
[----:B------:R-:W-:-:S02]  /*0220*/  LOP3.LUT R4, R23, 0xc, R24, 0xfe, !PT ;  /* 0x0000000c17047812 */ /* 0x000fc400078efe18 */
[----:B------:R-:W-:Y:S02]  /*0230*/  ISETP.GE.AND P2, PT, R6, 0x10, PT ;  /* 0x000000100600780c */ /* 0x000fe40003f46270 */
[C---:B------:R-:W-:Y:S01]  /*0240*/  ISETP.GE.AND P3, PT, R4.reuse, 0x10, PT ;  /* 0x000000100400780c */ /* 0x040fe20003f66270 */
[----:B------:R-:W-:Y:S01]  /*0250*/  IMAD R11, R4, 0x200, R7 ;  /* 0x00000200040b7824 */ /* 0x000fe200078e0207 */
[----:B------:R-:W-:Y:S02]  /*0260*/  LEA R31, R6, R7, 0x9 ;  /* 0x00000007061f7211 */ /* 0x000fe400078e48ff */
[----:B------:R-:W-:Y:S02]  /*0270*/  CS2R R4, SRZ ;  /* 0x0000000000047805 */ /* 0x000fe4000001ff00 */
[----:B------:R-:W-:Y:S01]  /*0280*/  CS2R R6, SRZ ;  /* 0x0000000000067805 */ /* 0x000fe2000001ff00 */
[--C-:B------:R-:W-:Y:S01]  /*0290*/  IMAD.WIDE R28, R29, 0x4, R2.reuse ;  /* 0x000000041d1c7825 */ /* 0x100fe200078e0202 */
[----:B------:R1:W2:Y:S03]  /*02a0*/  @!P0 LDG.E.EL.128 R16, desc[UR6][R8.64] ;  /* 0x0000000608108981 */ /* 0x0002a6000c2e1d00 */
[--C-:B------:R-:W-:Y:S01]  /*02b0*/  IMAD.WIDE R30, R31, 0x4, R2.reuse ;  /* 0x000000041f1e7825 */ /* 0x100fe200078e0202 */
[----:B------:R3:W5:Y:S03]  /*02c0*/  @!P1 LDG.E.EL.128 R4, desc[UR6][R28.64] ;  /* 0x000000061c049981 */ /* 0x000766000c2e1d00 */
[----:B------:R-:W-:Y:S01]  /*02d0*/  IMAD.WIDE R2, R11, 0x4, R2 ;  /* 0x000000040b027825 */ /* 0x000fe200078e0202 */
[----:B------:R-:W-:Y:S01]  /*02e0*/  CS2R R10, SRZ ;  /* 0x00000000000a7805 */ /* 0x000fe2000001ff00 */
[----:B------:R-:W5:Y:S01]  /*02f0*/  @!P2 LDG.E.EL.128 R12, desc[UR6][R30.64] ;  /* 0x000000061e0ca981 */ /* 0x000f62000c2e1d00 */
[----:B-1----:R-:W-:-:S06]  /*0300*/  CS2R R8, SRZ ;  /* 0x0000000000087805 */ /* 0x002fcc000001ff00 */
[----:B------:R1:W5:Y:S01]  /*0310*/  @!P3 LDG.E.EL.128 R8, desc[UR6][R2.64] ;  /* 0x000000060208b981 */ /* 0x000362000c2e1d00 */
[----:B------:R-:W-:Y:S01]  /*0320*/  IMAD.SHL.U32 R21, R0, 0x40, RZ ;  /* 0x0000004000157824 */ /* 0x000fe200078e00ff */
[----:B----4-:R-:W-:-:S04]  /*0330*/  UPRMT UR4, UR5, 0x654, UR4 ;  /* 0x0000065405047896 */ /* 0x010fc80008000004 */
[----:B------:R-:W-:-:S04]  /*0340*/  LOP3.LUT R21, R21, 0xfc0, RZ, 0xc0, !PT ;  /* 0x00000fc015157812 */ /* 0x000fc800078ec0ff */
[C---:B------:R-:W-:Y:S02]  /*0350*/  LOP3.LUT R27, R21.reuse, 0x10, RZ, 0xfc, !PT ;  /* 0x00000010151b7812 */ /* 0x040fe400078efcff */
[C---:B------:R-:W-:Y:S02]  /*0360*/  LOP3.LUT R24, R21.reuse, R24, RZ, 0xfc, !PT ;  /* 0x0000001815187212 */ /* 0x040fe400078efcff */
[C---:B------:R-:W-:Y:S02]  /*0370*/  LEA.HI R25, R21.reuse, UR4, RZ, 0x1e ;  /* 0x0000000415197c11 */ /* 0x040fe4000f8ff0ff */
[C---:B---3--:R-:W-:Y:S02]  /*0380*/  LOP3.LUT R28, R21.reuse, 0x20, RZ, 0xfc, !PT ;  /* 0x00000020151c7812 */ /* 0x048fe400078efcff */
[----:B------:R-:W-:Y:S01]  /*0390*/  LOP3.LUT R21, R21, 0x30, RZ, 0xfc, !PT ;  /* 0x0000003015157812 */ /* 0x000fe200078efcff */
[----:B------:R-:W-:Y:S01]  /*03a0*/  IMAD R25, R24, 0x4, R25 ;  /* 0x0000000418197824 */ /* 0x000fe200078e0219 */
[----:B------:R-:W-:-:S02]  /*03b0*/  LEA.HI R27, R27, UR4, RZ, 0x1e ;  /* 0x000000041b1b7c11 */ /* 0x000fc4000f8ff0ff */
[----:B-1----:R-:W-:Y:S02]  /*03c0*/  LEA.HI R3, R28, UR4, RZ, 0x1e ;  /* 0x000000041c037c11 */ /* 0x002fe4000f8ff0ff */
[----:B------:R-:W-:Y:S01]  /*03d0*/  LEA.HI R21, R21, UR4, RZ, 0x1e ;  /* 0x0000000415157c11 */ /* 0x000fe2000f8ff0ff */
[C---:B0-----:R-:W-:Y:S01]  /*03e0*/  IMAD R30, R24.reuse, 0x4, R27 ;  /* 0x00000004181e7824 */ /* 0x041fe200078e021b */
[C---:B------:R-:W-:Y:S02]  /*03f0*/  LEA R31, R24.reuse, R3, 0x2 ;  /* 0x00000003181f7211 */ /* 0x040fe400078e10ff */
[----:B------:R-:W0:Y:S01]  /*0400*/  LDC.64 R2, c[0x0][0x220] ;  /* 0x00008800ff027b82 */ /* 0x000e220000000a00 */
[----:B------:R-:W-:Y:S01]  /*0410*/  IMAD R32, R24, 0x4, R21 ;  /* 0x0000000418207824 */ /* 0x000fe200078e0215 */
[----:B------:R-:W-:Y:S02]  /*0420*/  SHF.R.U32.HI R21, RZ, 0x2, R0 ;  /* 0x00000002ff157819 */ /* 0x000fe40000011600 */
[----:B------:R-:W-:-:S02]  /*0430*/  LOP3.LUT R24, R23, 0xc, R22, 0xf8, !PT ;  /* 0x0000000c17187812 */ /* 0x000fc400078ef816 */
[----:B------:R-:W-:Y:S02]  /*0440*/  SGXT.U32 R21, R21, 0x6 ;  /* 0x000000061515781a */ /* 0x000fe40000000000 */
[----:B------:R-:W-:Y:S02]  /*0450*/  ISETP.GE.AND P0, PT, R24, 0x10, PT ;  /* 0x000000101800780c */ /* 0x000fe40003f06270 */
[----:B------:R-:W-:Y:S01]  /*0460*/  PRMT R27, R21, 0x6540, R20 ;  /* 0x00006540151b7816 */ /* 0x000fe20000000014 */
[----:B------:R-:W-:-:S05]  /*0470*/  IMAD.SHL.U32 R28, R20, 0x100, RZ ;  /* 0x00000100141c7824 */ /* 0x000fca00078e00ff */
[----:B------:R-:W-:Y:S02]  /*0480*/  LOP3.LUT R29, R28, 0x40, R21, 0xfe, !PT ;  /* 0x000000401c1d7812 */ /* 0x000fe400078efe15 */
[----:B------:R-:W-:Y:S01]  /*0490*/  LOP3.LUT R23, R28, 0xc0, R21, 0xfe, !PT ;  /* 0x000000c01c177812 */ /* 0x000fe200078efe15 */
[----:B--2---:R1:W-:Y:S04]  /*04a0*/  STS [R25], R16 ;  /* 0x0000001019007388 */ /* 0x0043e80000000800 */
[----:B------:R2:W-:Y:S04]  /*04b0*/  STS [R30+0x40], R17 ;  /* 0x000040111e007388 */ /* 0x0005e80000000800 */
[----:B------:R-:W-:Y:S01]  /*04c0*/  STS [R31+0x80], R18 ;  /* 0x000080121f007388 */ /* 0x000fe20000000800 */
[----:B-1----:R-:W-:-:S03]  /*04d0*/  LEA.HI R16, R26, R27, RZ, 0x9 ;  /* 0x0000001b1a107211 */ /* 0x002fc600078f48ff */
[----:B------:R0:W-:Y:S01]  /*04e0*/  STS [R32+0xc0], R19 ;  /* 0x0000c01320007388 */ /* 0x0001e20000000800 */
[----:B--2---:R-:W-:-:S03]  /*04f0*/  SHF.R.S32.HI R17, RZ, 0x9, R16 ;  /* 0x00000009ff117819 */ /* 0x004fc60000011410 */
[----:B-----5:R-:W-:Y:S02]  /*0500*/  STS [R25+0x10], R4 ;  /* 0x0000100419007388 */ /* 0x020fe40000000800 */
[----:B------:R-:W-:Y:S02]  /*0510*/  IMAD R17, R17, 0x10, R24 ;  /* 0x0000001011117824 */ /* 0x000fe400078e0218 */
[----:B------:R1:W-:Y:S02]  /*0520*/  STS [R30+0x50], R5 ;  /* 0x000050051e007388 */ /* 0x0003e40000000800 */
[----:B0-----:R-:W-:Y:S02]  /*0530*/  IMAD.WIDE R18, R17, 0x4, R2 ;  /* 0x0000000411127825 */ /* 0x001fe400078e0202 */
[----:B------:R-:W-:Y:S04]  /*0540*/  STS [R31+0x90], R6 ;  /* 0x000090061f007388 */ /* 0x000fe80000000800 */
[----:B------:R0:W-:Y:S01]  /*0550*/  STS [R32+0xd0], R7 ;  /* 0x0000d00720007388 */ /* 0x0001e20000000800 */
[----:B-1----:R-:W-:-:S03]  /*0560*/  CS2R R4, SRZ ;  /* 0x0000000000047805 */ /* 0x002fc6000001ff00 */
[----:B------:R-:W-:Y:S04]  /*0570*/  STS [R25+0x20], R12 ;  /* 0x0000200c19007388 */ /* 0x000fe80000000800 */
[----:B------:R1:W-:Y:S01]  /*0580*/  STS [R30+0x60], R13 ;  /* 0x0000600d1e007388 */ /* 0x0003e20000000800 */
[----:B0-----:R-:W-:-:S03]  /*0590*/  CS2R R6, SRZ ;  /* 0x0000000000067805 */ /* 0x001fc6000001ff00 */
[----:B------:R-:W-:Y:S04]  /*05a0*/  STS [R31+0xa0], R14 ;  /* 0x0000a00e1f007388 */ /* 0x000fe80000000800 */
[----:B------:R-:W-:Y:S01]  /*05b0*/  STS [R32+0xe0], R15 ;  /* 0x0000e00f20007388 */ /* 0x000fe20000000800 */
[----:B-1----:R-:W0:Y:S03]  /*05c0*/  LDC.64 R12, c[0x0][0x218] ;  /* 0x00008600ff0c7b82 */ /* 0x002e260000000a00 */
[----:B------:R1:W-:Y:S04]  /*05d0*/  STS [R25+0x30], R8 ;  /* 0x0000300819007388 */ /* 0x0003e80000000800 */
[----:B------:R-:W-:Y:S04]  /*05e0*/  STS [R30+0x70], R9 ;  /* 0x000070091e007388 */ /* 0x000fe80000000800 */
[----:B------:R-:W-:Y:S04]  /*05f0*/  STS [R31+0xb0], R10 ;  /* 0x0000b00a1f007388 */ /* 0x000fe80000000800 */
[----:B------:R2:W-:Y:S01]  /*0600*/  STS [R32+0xf0], R11 ;  /* 0x0000f00b20007388 */ /* 0x0005e20000000800 */
[----:B------:R-:W-:Y:S01]  /*0610*/  BAR.SYNC.DEFER_BLOCKING 0x0 ;  /* 0x0000000000007b1d */ /* 0x000fe20000010000 */
[----:B-1----:R-:W-:-:S04]  /*0620*/  LEA.HI R8, R26, R29, RZ, 0x9 ;  /* 0x0000001d1a087211 */ /* 0x002fc800078f48ff */
[----:B------:R-:W-:-:S05]  /*0630*/  SHF.R.S32.HI R17, RZ, 0x9, R8 ;  /* 0x00000009ff117819 */ /* 0x000fca0000011408 */
[----:B--2---:R-:W-:Y:S01]  /*0640*/  IMAD R11, R17, 0x10, R24 ;  /* 0x00000010110b7824 */ /* 0x004fe200078e0218 */
[----:B------:R1:W2:Y:S01]  /*0650*/  @!P0 LDG.E.EL.128 R4, desc[UR6][R18.64] ;  /* 0x0000000612048981 */ /* 0x0002a2000c2e1d00 */
[----:B------:R-:W-:Y:S02]  /*0660*/  CS2R R16, SRZ ;  /* 0x0000000000107805 */ /* 0x000fe4000001ff00 */
[----:B------:R-:W-:Y:S01]  /*0670*/  IMAD.WIDE R10, R11, 0x4, R2 ;  /* 0x000000040b0a7825 */ /* 0x000fe200078e0202 */
[----:B------:R-:W-:-:S04]  /*0680*/  PRMT R15, R0, 0x6540, R20 ;  /* 0x00006540000f7816 */ /* 0x000fc80000000014 */
[----:B------:R-:W-:Y:S02]  /*0690*/  LEA.HI R8, R26, R15, RZ, 0x9 ;  /* 0x0000000f1a087211 */ /* 0x000fe400078f48ff */
[----:B-1----:R-:W-:Y:S02]  /*06a0*/  CS2R R18, SRZ ;  /* 0x0000000000127805 */ /* 0x002fe4000001ff00 */
[----:B------:R-:W-:-:S04]  /*06b0*/  LOP3.LUT R8, R8, 0xfffffe00, RZ, 0xc0, !PT ;  /* 0xfffffe0008087812 */ /* 0x000fc800078ec0ff */
[----:B------:R-:W-:Y:S01]  /*06c0*/  IADD3 R9, R15, -R8, RZ ;  /* 0x800000080f097210 */ /* 0x000fe20007ffe0ff */
[----:B------:R1:W3:Y:S01]  /*06d0*/  @!P0 LDG.E.EL.128 R16, desc[UR6][R10.64] ;  /* 0x000000060a108981 */ /* 0x0002e2000c2e1d00 */
[----:B------:R-:W-:-:S03]  /*06e0*/  LOP3.LUT R25, R28, 0x80, R21, 0xfe, !PT ;  /* 0x000000801c197812 */ /* 0x000fc600078efe15 */
[----:B0-----:R-:W-:-:S05]  /*06f0*/  IMAD.WIDE R8, R9, 0x4, R12 ;  /* 0x0000000409087825 */ /* 0x001fca00078e020c */
[----:B------:R0:W4:Y:S01]  /*0700*/  LDG.E.EL R20, desc[UR6][R8.64] ;  /* 0x0000000608147981 */ /* 0x000122000c2e1900 */
[----:B------:R-:W-:Y:S02]  /*0710*/  LEA.HI R12, R26, R25, RZ, 0x9 ;  /* 0x000000191a0c7211 */ /* 0x000fe400078f48ff */
[----:B------:R-:W-:Y:S02]  /*0720*/  CS2R R14, SRZ ;  /* 0x00000000000e7805 */ /* 0x000fe4000001ff00 */
[----:B------:R-:W-:-:S05]  /*0730*/  SHF.R.S32.HI R13, RZ, 0x9, R12 ;  /* 0x00000009ff0d7819 */ /* 0x000fca000001140c */
[----:B------:R-:W-:Y:S01]  /*0740*/  IMAD R31, R13, 0x10, R24 ;  /* 0x000000100d1f7824 */ /* 0x000fe200078e0218 */
[----:B------:R-:W-:-:S03]  /*0750*/  CS2R R12, SRZ ;  /* 0x00000000000c7805 */ /* 0x000fc6000001ff00 */
[----:B------:R-:W-:-:S05]  /*0760*/  IMAD.WIDE R30, R31, 0x4, R2 ;  /* 0x000000041f1e7825 */ /* 0x000fca00078e0202 */
[----:B------:R5:W4:Y:S01]  /*0770*/  @!P0 LDG.E.EL.128 R12, desc[UR6][R30.64] ;  /* 0x000000061e0c8981 */ /* 0x000b22000c2e1d00 */
[----:B------:R-:W-:Y:S02]  /*0780*/  LEA.HI R26, R26, R23, RZ, 0x9 ;  /* 0x000000171a1a7211 */ /* 0x000fe400078f48ff */
[----:B-1----:R-:W-:Y:S02]  /*0790*/  CS2R R10, SRZ ;  /* 0x00000000000a7805 */ /* 0x002fe4000001ff00 */
[----:B0-----:R-:W-:-:S05]  /*07a0*/  SHF.R.S32.HI R9, RZ, 0x9, R26 ;  /* 0x00000009ff097819 */ /* 0x001fca000001141a */
[----:B------:R-:W-:-:S04]  /*07b0*/  IMAD R9, R9, 0x10, R24 ;  /* 0x0000001009097824 */ /* 0x000fc800078e0218 */
[----:B------:R-:W-:Y:S01]  /*07c0*/  IMAD.WIDE R32, R9, 0x4, R2 ;  /* 0x0000000409207825 */ /* 0x000fe200078e0202 */
[----:B------:R-:W-:-:S06]  /*07d0*/  CS2R R8, SRZ ;  /* 0x0000000000087805 */ /* 0x000fcc000001ff00 */
[----:B------:R0:W4:Y:S01]  /*07e0*/  @!P0 LDG.E.EL.128 R8, desc[UR6][R32.64] ;  /* 0x0000000620088981 */ /* 0x000122000c2e1d00 */
[----:B------:R-:W-:Y:S01]  /*07f0*/  LOP3.LUT R2, R0, 0xfc, RZ, 0xc0, !PT ;  /* 0x000000fc00027812 */ /* 0x000fe200078ec0ff */
[--C-:B------:R-:W-:Y:S01]  /*0800*/  IMAD R27, R27, 0x10, R24.reuse ;  /* 0x000000101b1b7824 */ /* 0x100fe200078e0218 */
[----:B------:R-:W-:Y:S01]  /*0810*/  LOP3.LUT R22, R22, 0x3fc, RZ, 0xc0, !PT ;  /* 0x000003fc16167812 */ /* 0x000fe200078ec0ff */
[--C-:B------:R-:W-:Y:S01]  /*0820*/  IMAD R25, R25, 0x10, R24.reuse ;  /* 0x0000001019197824 */ /* 0x100fe200078e0218 */
[----:B------:R-:W-:Y:S01]  /*0830*/  LEA R29, R29, R24, 0x4 ;  /* 0x000000181d1d7211 */ /* 0x000fe200078e20ff */
[----:B------:R-:W-:Y:S01]  /*0840*/  VIADD R3, R2, UR4 ;  /* 0x0000000402037c36 */ /* 0x000fe20008000000 */
[----:B------:R-:W-:Y:S01]  /*0850*/  LOP3.LUT R2, R0, 0xff, RZ, 0xc0, !PT ;  /* 0x000000ff00027812 */ /* 0x000fe200078ec0ff */
[----:B------:R-:W-:Y:S01]  /*0860*/  IMAD R23, R23, 0x10, R24 ;  /* 0x0000001017177824 */ /* 0x000fe200078e0218 */
[C---:B------:R-:W-:Y:S01]  /*0870*/  LOP3.LUT R28, R22.reuse, 0xc00, RZ, 0xfc, !PT ;  /* 0x00000c00161c7812 */ /* 0x040fe200078efcff */
[----:B------:R-:W-:Y:S01]  /*0880*/  IMAD.WIDE R24, R25, 0x4, R46 ;  /* 0x0000000419187825 */ /* 0x000fe200078e022e */
[----:B------:R-:W-:-:S02]  /*0890*/  LEA R0, R22, R3, 0x2 ;  /* 0x0000000316007211 */ /* 0x000fc400078e10ff */
[----:B------:R-:W-:Y:S02]  /*08a0*/  LOP3.LUT R3, R22, 0x400, RZ, 0xfc, !PT ;  /* 0x0000040016037812 */ /* 0x000fe400078efcff */
[----:B------:R-:W-:Y:S02]  /*08b0*/  SHF.R.U32.HI R28, RZ, 0x2, R28 ;  /* 0x00000002ff1c7819 */ /* 0x000fe4000001161c */
[----:B------:R-:W-:Y:S02]  /*08c0*/  SHF.R.U32.HI R3, RZ, 0x2, R3 ;  /* 0x00000002ff037819 */ /* 0x000fe40000011603 */
[----:B-----5:R-:W-:Y:S02]  /*08d0*/  LOP3.LUT R30, R28, 0x3fc, RZ, 0xc0, !PT ;  /* 0x000003fc1c1e7812 */ /* 0x020fe400078ec0ff */
[----:B------:R-:W-:Y:S02]  /*08e0*/  LOP3.LUT R3, R3, 0x1fc, RZ, 0xc0, !PT ;  /* 0x000001fc03037812 */ /* 0x000fe400078ec0ff */
[----:B------:R-:W-:Y:S01]  /*08f0*/  LEA R35, R2, UR4, 0x3 ;  /* 0x0000000402237c11 */ /* 0x000fe2000f8e18ff */
[----:B------:R-:W-:-:S02]  /*0900*/  VIADD R31, R30, UR4 ;  /* 0x000000041e1f7c36 */ /* 0x000fc40008000000 */
[----:B------:R-:W-:Y:S02]  /*0910*/  VIADD R3, R3, UR4 ;  /* 0x0000000403037c36 */ /* 0x000fe40008000000 */
[----:B------:R-:W-:-:S03]  /*0920*/  IMAD R30, R22, 0x4, R31 ;  /* 0x00000004161e7824 */ /* 0x000fc600078e021f */
[----:B------:R-:W-:Y:S02]  /*0930*/  LEA R37, R22, R3, 0x2 ;  /* 0x0000000316257211 */ /* 0x000fe400078e10ff */
[----:B------:R-:W-:Y:S04]  /*0940*/  LDS R3, [R0] ;  /* 0x0000000000037984 */ /* 0x000fe80000000800 */
[----:B------:R-:W-:Y:S04]  /*0950*/  LDS R45, [R37+0x1000] ;  /* 0x00100000252d7984 */ /* 0x000fe80000000800 */
[----:B------:R-:W-:Y:S04]  /*0960*/  LDS R43, [R37+0x1008] ;  /* 0x00100800252b7984 */ /* 0x000fe80000000800 */
[----:B------:R-:W-:Y:S04]  /*0970*/  LDS R42, [R30+0x3004] ;  /* 0x003004001e2a7984 */ /* 0x000fe80000000800 */
[----:B------:R-:W-:Y:S04]  /*0980*/  LDS R44, [R30+0x3008] ;  /* 0x003008001e2c7984 */ /* 0x000fe80000000800 */
[----:B------:R-:W-:Y:S01]  /*0990*/  LDS R2, [R30+0x300c] ;  /* 0x00300c001e027984 */ /* 0x000fe20000000800 */
[----:B--2---:R-:W-:Y:S01]  /*09a0*/  FADD R26, R4, 9.9999997171806853657e-10 ;  /* 0x3089705f041a7421 */ /* 0x004fe20000000000 */
[----:B------:R-:W-:Y:S01]  /*09b0*/  LOP3.LUT R4, R22, 0x800, RZ, 0xfc, !PT ;  /* 0x0000080016047812 */ /* 0x000fe200078efcff */
[----:B0-----:R-:W-:Y:S01]  /*09c0*/  FADD R32, R5, 9.9999997171806853657e-10 ;  /* 0x3089705f05207421 */ /* 0x001fe20000000000 */
[----:B------:R-:W-:Y:S01]  /*09d0*/  FADD R34, R6, 9.9999997171806853657e-10 ;  /* 0x3089705f06227421 */ /* 0x000fe20000000000 */
[----:B------:R-:W-:Y:S01]  /*09e0*/  FADD R7, R7, 9.9999997171806853657e-10 ;  /* 0x3089705f07077421 */ /* 0x000fe20000000000 */
[----:B------:R-:W-:Y:S01]  /*09f0*/  SHF.R.U32.HI R4, RZ, 0x2, R4 ;  /* 0x00000002ff047819 */ /* 0x000fe20000011604 */
[----:B------:R0:W-:Y:S01]  /*0a00*/  MUFU.SQRT R28, R32 ;  /* 0x00000020001c7308 */ /* 0x0001e20000002000 */
[----:B------:R-:W-:Y:S02]  /*0a10*/  LDS R6, [R37+0x1004] ;  /* 0x0010040025067984 */ /* 0x000fe40000000800 */
[----:B------:R-:W-:-:S05]  /*0a20*/  LOP3.LUT R4, R4, 0x2fc, RZ, 0xc0, !PT ;  /* 0x000002fc04047812 */ /* 0x000fca00078ec0ff */
[----:B------:R-:W-:Y:S01]  /*0a30*/  VIADD R5, R4, UR4 ;  /* 0x0000000404057c36 */ /* 0x000fe20008000000 */
[----:B0-----:R-:W-:Y:S01]  /*0a40*/  LDS R32, [R0+0xc] ;  /* 0x00000c0000207984 */ /* 0x001fe20000000800 */
[----:B---3--:R-:W-:Y:S01]  /*0a50*/  FADD R39, R16, 9.9999997171806853657e-10 ;  /* 0x3089705f10277421 */ /* 0x008fe20000000000 */
[----:B------:R-:W-:Y:S01]  /*0a60*/  FADD R40, R17, 9.9999997171806853657e-10 ;  /* 0x3089705f11287421 */ /* 0x000fe20000000000 */
[----:B------:R-:W-:Y:S01]  /*0a70*/  IMAD R36, R22, 0x4, R5 ;  /* 0x0000000416247824 */ /* 0x000fe200078e0205 */
[----:B------:R0:W-:Y:S01]  /*0a80*/  LDS R4, [R37+0x100c] ;  /* 0x00100c0025047984 */ /* 0x0001e20000000800 */
[----:B------:R-:W-:Y:S01]  /*0a90*/  LOP3.LUT R17, R21, 0x40, RZ, 0xfc, !PT ;  /* 0x0000004015117812 */ /* 0x000fe200078efcff */
[----:B------:R-:W-:Y:S01]  /*0aa0*/  FADD R38, R19, 9.9999997171806853657e-10 ;  /* 0x3089705f13267421 */ /* 0x000fe20000000000 */
[----:B------:R-:W-:Y:S01]  /*0ab0*/  FADD R18, R18, 9.9999997171806853657e-10 ;  /* 0x3089705f12127421 */ /* 0x000fe20000000000 */
[----:B------:R-:W-:Y:S01]  /*0ac0*/  LDS R5, [R0+0x4] ;  /* 0x0000040000057984 */ /* 0x000fe20000000800 */
[----:B------:R-:W-:Y:S01]  /*0ad0*/  LEA R17, R17, UR4, 0x3 ;  /* 0x0000000411117c11 */ /* 0x000fe2000f8e18ff */
[----:B------:R-:W1:Y:S02]  /*0ae0*/  MUFU.SQRT R40, R40 ;  /* 0x0000002800287308 */ /* 0x000e640000002000 */
[----:B------:R-:W-:Y:S04]  /*0af0*/  LDS R22, [R0+0x8] ;  /* 0x0000080000167984 */ /* 0x000fe80000000800 */
[----:B------:R-:W-:Y:S02]  /*0b00*/  LDS R31, [R36+0x2000] ;  /* 0x00200000241f7984 */ /* 0x000fe40000000800 */
[----:B0-----:R-:W0:Y:S02]  /*0b10*/  MUFU.SQRT R37, R18 ;  /* 0x0000001200257308 */ /* 0x001e240000002000 */
[----:B------:R-:W-:Y:S04]  /*0b20*/  LDS R33, [R36+0x2004] ;  /* 0x0020040024217984 */ /* 0x000fe80000000800 */
[----:B------:R-:W-:Y:S01]  /*0b30*/  LDS R41, [R36+0x2008] ;  /* 0x0020080024297984 */ /* 0x000fe20000000800 */
[----:B-1----:R-:W-:Y:S01]  /*0b40*/  FADD R40, R40, 1.00000001335143196e-10 ;  /* 0x2edbe6ff28287421 */ /* 0x002fe20000000000 */
[----:B------:R-:W-:Y:S02]  /*0b50*/  MUFU.SQRT R26, R26 ;  /* 0x0000001a001a7308 */ /* 0x000fe40000002000 */
[----:B------:R1:W-:Y:S01]  /*0b60*/  LDS R16, [R36+0x200c] ;  /* 0x00200c0024107984 */ /* 0x0003e20000000800 */
[----:B----4-:R-:W-:Y:S01]  /*0b70*/  FADD R19, R14, 9.9999997171806853657e-10 ;  /* 0x3089705f0e137421 */ /* 0x010fe20000000000 */
[----:B------:R-:W-:Y:S01]  /*0b80*/  FADD R13, R13, 9.9999997171806853657e-10 ;  /* 0x3089705f0d0d7421 */ /* 0x000fe20000000000 */
[----:B------:R-:W-:Y:S01]  /*0b90*/  FSETP.GT.AND P6, PT, R40, 8.50705917302346158658e+37, PT ;  /* 0x7e8000002800780b */ /* 0x000fe20003fc4000 */
[----:B------:R2:W-:Y:S01]  /*0ba0*/  LDS R0, [R30+0x3000] ;  /* 0x003000001e007984 */ /* 0x0005e20000000800 */
[----:B0-----:R-:W-:Y:S01]  /*0bb0*/  FADD R37, R37, 1.00000001335143196e-10 ;  /* 0x2edbe6ff25257421 */ /* 0x001fe20000000000 */
[----:B------:R-:W0:Y:S01]  /*0bc0*/  MUFU.SQRT R39, R39 ;  /* 0x0000002700277308 */ /* 0x000e220000002000 */
[----:B------:R-:W-:Y:S01]  /*0bd0*/  BAR.SYNC.DEFER_BLOCKING 0x0 ;  /* 0x0000000000007b1d */ /* 0x000fe20000010000 */
[----:B-1----:R-:W-:Y:S01]  /*0be0*/  FADD R36, R12, 9.9999997171806853657e-10 ;  /* 0x3089705f0c247421 */ /* 0x002fe20000000000 */
[----:B------:R-:W-:-:S04]  /*0bf0*/  LOP3.LUT R12, R21, 0x80, RZ, 0xfc, !PT ;  /* 0x00000080150c7812 */ /* 0x000fc800078efcff */
[----:B------:R-:W-:Y:S01]  /*0c00*/  LEA R12, R12, UR4, 0x3 ;  /* 0x000000040c0c7c11 */ /* 0x000fe2000f8e18ff */
[----:B--2---:R-:W1:Y:S02]  /*0c10*/  MUFU.SQRT R30, R13 ;  /* 0x0000000d001e7308 */ /* 0x004e640000002000 */
[----:B------:R-:W-:Y:S01]  /*0c20*/  @P6 FMUL R40, R40, 0.25 ;  /* 0x3e80000028286820 */ /* 0x000fe20000400000 */
[----:B0-----:R-:W-:Y:S01]  /*0c30*/  FADD R39, R39, 1.00000001335143196e-10 ;  /* 0x2edbe6ff27277421 */ /* 0x001fe20000000000 */
[----:B------:R-:W-:-:S04]  /*0c40*/  FADD R18, R8, 9.9999997171806853657e-10 ;  /* 0x3089705f08127421 */ /* 0x000fc80000000000 */
[----:B------:R-:W0:Y:S01]  /*0c50*/  MUFU.SQRT R19, R19 ;  /* 0x0000001300137308 */ /* 0x000e220000002000 */
[----:B------:R-:W-:Y:S01]  /*0c60*/  FSETP.GT.AND P1, PT, R39, 8.50705917302346158658e+37, PT ;  /* 0x7e8000002700780b */ /* 0x000fe20003f24000 */
[----:B-1----:R-:W-:-:S06]  /*0c70*/  FADD R30, R30, 1.00000001335143196e-10 ;  /* 0x2edbe6ff1e1e7421 */ /* 0x002fcc0000000000 */
[----:B------:R-:W1:Y:S01]  /*0c80*/  MUFU.SQRT R38, R38 ;  /* 0x0000002600267308 */ /* 0x000e620000002000 */
[----:B------:R2:W-:Y:S01]  /*0c90*/  STS [R35], R20 ;  /* 0x0000001423007388 */ /* 0x0005e20000000800 */
[----:B------:R-:W-:Y:S01]  /*0ca0*/  BAR.SYNC.DEFER_BLOCKING 0x0 ;  /* 0x0000000000007b1d */ /* 0x000fe20000010000 */
[----:B0-----:R-:W-:-:S03]  /*0cb0*/  FADD R19, R19, 1.00000001335143196e-10 ;  /* 0x2edbe6ff13137421 */ /* 0x001fc60000000000 */
[----:B------:R-:W-:Y:S01]  /*0cc0*/  @P1 FMUL R39, R39, 0.25 ;  /* 0x3e80000027271820 */ /* 0x000fe20000400000 */
[----:B--2---:R-:W-:Y:S01]  /*0cd0*/  FADD R20, R15, 9.9999997171806853657e-10 ;  /* 0x3089705f0f147421 */ /* 0x004fe20000000000 */
[----:B------:R-:W0:Y:S01]  /*0ce0*/  MUFU.SQRT R35, R36 ;  /* 0x0000002400237308 */ /* 0x000e220000002000 */
[----:B-1----:R-:W-:-:S07]  /*0cf0*/  FADD R38, R38, 1.00000001335143196e-10 ;  /* 0x2edbe6ff26267421 */ /* 0x002fce0000000000 */
[----:B------:R-:W1:Y:S01]  /*0d00*/  MUFU.SQRT R36, R18 ;  /* 0x0000001200247308 */ /* 0x000e620000002000 */
[----:B0-----:R-:W-:-:S07]  /*0d10*/  FADD R35, R35, 1.00000001335143196e-10 ;  /* 0x2edbe6ff23237421 */ /* 0x001fce0000000000 */
[----:B------:R-:W-:Y:S01]  /*0d20*/  MUFU.SQRT R7, R7 ;  /* 0x0000000700077308 */ /* 0x000fe20000002000 */
[----:B------:R-:W0:Y:S04]  /*0d30*/  LDS R17, [R17] ;  /* 0x0000000011117984 */ /* 0x000e280000000800 */
[----:B------:R2:W3:Y:S01]  /*0d40*/  LDS R14, [R12] ;  /* 0x000000000c0e7984 */ /* 0x0004e20000000800 */
[----:B-1----:R-:W-:Y:S02]  /*0d50*/  FADD R36, R36, 1.00000001335143196e-10 ;  /* 0x2edbe6ff24247421 */ /* 0x002fe40000000000 */
[----:B------:R-:W1:Y:S08]  /*0d60*/  MUFU.SQRT R34, R34 ;  /* 0x0000002200227308 */ /* 0x000e700000002000 */
[----:B------:R-:W4:Y:S01]  /*0d70*/  MUFU.SQRT R20, R20 ;  /* 0x0000001400147308 */ /* 0x000f220000002000 */
[----:B-1----:R-:W-:-:S07]  /*0d80*/  FADD R34, R34, 1.00000001335143196e-10 ;  /* 0x2edbe6ff22227421 */ /* 0x002fce0000000000 */
[----:B------:R-:W1:Y:S01]  /*0d90*/  MUFU.RCP R39, R39 ;  /* 0x0000002700277308 */ /* 0x000e620000001000 */
[----:B----4-:R-:W-:-:S07]  /*0da0*/  FADD R20, R20, 1.00000001335143196e-10 ;  /* 0x2edbe6ff14147421 */ /* 0x010fce0000000000 */
[----:B------:R-:W4:Y:S01]  /*0db0*/  MUFU.RCP R40, R40 ;  /* 0x0000002800287308 */ /* 0x000f220000001000 */
[C-C-:B0-----:R-:W-:Y:S01]  /*0dc0*/  FADD R8, R45.reuse, R17.reuse ;  /* 0x000000112d087221 */ /* 0x141fe20000000000 */
[-C--:B------:R-:W-:Y:S01]  /*0dd0*/  FSETP.GEU.AND P2, PT, R45, -R17.reuse, PT ;  /* 0x800000112d00720b */ /* 0x080fe20003f4e000 */
[C-C-:B------:R-:W-:Y:S01]  /*0de0*/  FADD R13, R6.reuse, R17.reuse ;  /* 0x00000011060d7221 */ /* 0x140fe20000000000 */
[--C-:B------:R-:W-:Y:S01]  /*0df0*/  FADD R15, R43, R17.reuse ;  /* 0x000000112b0f7221 */ /* 0x100fe20000000000 */
[-C--:B------:R-:W-:Y:S01]  /*0e00*/  FSETP.GEU.AND P4, PT, R6, -R17.reuse, PT ;  /* 0x800000110600720b */ /* 0x080fe20003f8e000 */
[----:B--2---:R-:W-:Y:S01]  /*0e10*/  FADD R12, R4, R17 ;  /* 0x00000011040c7221 */ /* 0x004fe20000000000 */
[----:B------:R-:W-:Y:S01]  /*0e20*/  FSEL R8, R8, RZ, P2 ;  /* 0x000000ff08087208 */ /* 0x000fe20001000000 */
[----:B------:R-:W-:Y:S01]  /*0e30*/  FADD R6, R9, 9.9999997171806853657e-10 ;  /* 0x3089705f09067421 */ /* 0x000fe20000000000 */
[----:B------:R-:W-:Y:S01]  /*0e40*/  FSETP.GT.AND P2, PT, R37, 8.50705917302346158658e+37, PT ;  /* 0x7e8000002500780b */ /* 0x000fe20003f44000 */
[--C-:B---3--:R-:W-:Y:S01]  /*0e50*/  FADD R18, R41, R14.reuse ;  /* 0x0000000e29127221 */ /* 0x108fe20000000000 */
[-C--:B------:R-:W-:Y:S01]  /*0e60*/  FSETP.GEU.AND P3, PT, R43, -R17.reuse, PT ;  /* 0x800000112b00720b */ /* 0x080fe20003f6e000 */
[----:B------:R-:W-:Y:S01]  /*0e70*/  FADD R43, R11, 9.9999997171806853657e-10 ;  /* 0x3089705f0b2b7421 */ /* 0x000fe20000000000 */
[----:B------:R-:W-:Y:S01]  /*0e80*/  FSETP.GEU.AND P5, PT, R4, -R17, PT ;  /* 0x800000110400720b */ /* 0x000fe20003fae000 */
[----:B------:R-:W-:Y:S01]  /*0e90*/  FADD R4, R10, 9.9999997171806853657e-10 ;  /* 0x3089705f0a047421 */ /* 0x000fe20000000000 */
[----:B------:R-:W-:Y:S01]  /*0ea0*/  FSEL R9, R13, RZ, P4 ;  /* 0x000000ff0d097208 */ /* 0x000fe20002000000 */
[--C-:B------:R-:W-:Y:S01]  /*0eb0*/  FADD R17, R33, R14.reuse ;  /* 0x0000000e21117221 */ /* 0x100fe20000000000 */
[----:B------:R-:W-:Y:S01]  /*0ec0*/  FSEL R10, R15, RZ, P3 ;  /* 0x000000ff0f0a7208 */ /* 0x000fe20001800000 */
[----:B------:R-:W-:Y:S01]  /*0ed0*/  FADD R15, R7, 1.00000001335143196e-10 ;  /* 0x2edbe6ff070f7421 */ /* 0x000fe20000000000 */
[----:B------:R-:W-:Y:S01]  /*0ee0*/  FSEL R11, R12, RZ, P5 ;  /* 0x000000ff0c0b7208 */ /* 0x000fe20002800000 */
[----:B------:R-:W-:Y:S01]  /*0ef0*/  @P6 FMUL R9, R9, 0.25 ;  /* 0x3e80000009096820 */ /* 0x000fe20000400000 */
[-C--:B------:R-:W-:Y:S01]  /*0f00*/  FSETP.GEU.AND P6, PT, R31, -R14.reuse, PT ;  /* 0x8000000e1f00720b */ /* 0x080fe20003fce000 */
[----:B------:R-:W-:Y:S01]  /*0f10*/  @P2 FMUL R37, R37, 0.25 ;  /* 0x3e80000025252820 */ /* 0x000fe20000400000 */
[----:B------:R-:W-:Y:S01]  /*0f20*/  @P2 FMUL R10, R10, 0.25 ;  /* 0x3e8000000a0a2820 */ /* 0x000fe20000400000 */
[-C--:B------:R-:W-:Y:S01]  /*0f30*/  FSETP.GEU.AND P4, PT, R41, -R14.reuse, PT ;  /* 0x8000000e2900720b */ /* 0x080fe20003f8e000 */
[--C-:B------:R-:W-:Y:S01]  /*0f40*/  FADD R31, R31, R14.reuse ;  /* 0x0000000e1f1f7221 */ /* 0x100fe20000000000 */
[-C--:B------:R-:W-:Y:S01]  /*0f50*/  FSETP.GEU.AND P5, PT, R33, -R14.reuse, PT ;  /* 0x8000000e2100720b */ /* 0x080fe20003fae000 */
[----:B------:R-:W-:Y:S01]  /*0f60*/  FADD R12, R26, 1.00000001335143196e-10 ;  /* 0x2edbe6ff1a0c7421 */ /* 0x000fe20000000000 */
[C---:B------:R-:W-:Y:S01]  /*0f70*/  FSETP.GEU.AND P2, PT, R16.reuse, -R14, PT ;  /* 0x8000000e1000720b */ /* 0x040fe20003f4e000 */
[----:B------:R-:W-:Y:S01]  /*0f80*/  FADD R14, R16, R14 ;  /* 0x0000000e100e7221 */ /* 0x000fe20000000000 */
[C---:B------:R-:W-:Y:S01]  /*0f90*/  LEA R16, R21.reuse, UR4, 0x3 ;  /* 0x0000000415107c11 */ /* 0x040fe2000f8e18ff */
[----:B------:R-:W-:Y:S01]  /*0fa0*/  @P1 FMUL R8, R8, 0.25 ;  /* 0x3e80000008081820 */ /* 0x000fe20000400000 */
[----:B------:R-:W-:Y:S01]  /*0fb0*/  LOP3.LUT R41, R21, 0xc0, RZ, 0xfc, !PT ;  /* 0x000000c015297812 */ /* 0x000fe200078efcff */
[----:B------:R-:W-:Y:S01]  /*0fc0*/  FADD R13, R28, 1.00000001335143196e-10 ;  /* 0x2edbe6ff1c0d7421 */ /* 0x000fe20000000000 */
[----:B------:R-:W-:Y:S01]  /*0fd0*/  FSEL R17, R17, RZ, P5 ;  /* 0x000000ff11117208 */ /* 0x000fe20002800000 */
[----:B------:R0:W2:Y:S01]  /*0fe0*/  LDS R26, [R16] ;  /* 0x00000000101a7984 */ /* 0x0000a20000000800 */
[----:B------:R-:W-:Y:S01]  /*0ff0*/  LEA R41, R41, UR4, 0x3 ;  /* 0x0000000429297c11 */ /* 0x000fe2000f8e18ff */
[----:B------:R-:W3:Y:S01]  /*1000*/  MUFU.SQRT R6, R6 ;  /* 0x0000000600067308 */ /* 0x000ee20000002000 */
[----:B------:R-:W-:Y:S01]  /*1010*/  FSETP.GT.AND P5, PT, R35, 8.50705917302346158658e+37, PT ;  /* 0x7e8000002300780b */ /* 0x000fe20003fa4000 */
[----:B------:R-:W-:Y:S01]  /*1020*/  IMAD.WIDE R28, R29, 0x4, R46 ;  /* 0x000000041d1c7825 */ /* 0x000fe200078e022e */
[----:B------:R-:W-:-:S03]  /*1030*/  FSEL R7, R14, RZ, P2 ;  /* 0x000000ff0e077208 */ /* 0x000fc60001000000 */
[----:B-1----:R-:W-:Y:S01]  /*1040*/  FMUL R8, R39, R8 ;  /* 0x0000000827087220 */ /* 0x002fe20000400000 */
[----:B------:R-:W1:Y:S01]  /*1050*/  LDS R41, [R41] ;  /* 0x0000000029297984 */ /* 0x000e620000000800 */
[----:B0-----:R-:W-:Y:S01]  /*1060*/  FSEL R16, R31, RZ, P6 ;  /* 0x000000ff1f107208 */ /* 0x001fe20003000000 */
[----:B----4-:R-:W-:Y:S01]  /*1070*/  FMUL R9, R40, R9 ;  /* 0x0000000928097220 */ /* 0x010fe20000400000 */
[----:B------:R-:W-:Y:S01]  /*1080*/  FSETP.GT.AND P2, PT, R30, 8.50705917302346158658e+37, PT ;  /* 0x7e8000001e00780b */ /* 0x000fe20003f44000 */
[----:B------:R-:W0:Y:S01]  /*1090*/  MUFU.SQRT R4, R4 ;  /* 0x0000000400047308 */ /* 0x000e220000002000 */
[----:B------:R-:W-:Y:S02]  /*10a0*/  FSETP.GT.AND P3, PT, R38, 8.50705917302346158658e+37, PT ;  /* 0x7e8000002600780b */ /* 0x000fe40003f64000 */
[----:B------:R-:W-:Y:S01]  /*10b0*/  FSETP.GT.AND P1, PT, R34, 8.50705917302346158658e+37, PT ;  /* 0x7e8000002200780b */ /* 0x000fe20003f24000 */
[----:B------:R-:W-:Y:S01]  /*10c0*/  @P5 FMUL R35, R35, 0.25 ;  /* 0x3e80000023235820 */ /* 0x000fe20000400000 */
[----:B------:R-:W-:Y:S01]  /*10d0*/  @P5 FMUL R16, R16, 0.25 ;  /* 0x3e80000010105820 */ /* 0x000fe20000400000 */
[----:B------:R-:W-:-:S02]  /*10e0*/  FSETP.GT.AND P5, PT, R19, 8.50705917302346158658e+37, PT ;  /* 0x7e8000001300780b */ /* 0x000fc40003fa4000 */
[----:B------:R-:W4:Y:S01]  /*10f0*/  MUFU.SQRT R21, R43 ;  /* 0x0000002b00157308 */ /* 0x000f220000002000 */
[----:B------:R-:W-:Y:S01]  /*1100*/  FSEL R18, R18, RZ, P4 ;  /* 0x000000ff12127208 */ /* 0x000fe20002000000 */
[----:B---3--:R-:W-:Y:S01]  /*1110*/  FADD R6, R6, 1.00000001335143196e-10 ;  /* 0x2edbe6ff06067421 */ /* 0x008fe20000000000 */
[----:B------:R-:W-:Y:S01]  /*1120*/  FSETP.GT.AND P6, PT, R15, 8.50705917302346158658e+37, PT ;  /* 0x7e8000000f00780b */ /* 0x000fe20003fc4000 */
[----:B------:R-:W-:Y:S01]  /*1130*/  @P2 FMUL R30, R30, 0.25 ;  /* 0x3e8000001e1e2820 */ /* 0x000fe20000400000 */
[----:B------:R-:W-:Y:S01]  /*1140*/  @P2 FMUL R17, R17, 0.25 ;  /* 0x3e80000011112820 */ /* 0x000fe20000400000 */
[----:B------:R-:W-:Y:S01]  /*1150*/  FSETP.GT.AND P2, PT, R20, 8.50705917302346158658e+37, PT ;  /* 0x7e8000001400780b */ /* 0x000fe20003f44000 */
[----:B------:R-:W-:Y:S01]  /*1160*/  @P3 FMUL R38, R38, 0.25 ;  /* 0x3e80000026263820 */ /* 0x000fe20000400000 */
[----:B------:R-:W-:Y:S01]  /*1170*/  @P3 FMUL R11, R11, 0.25 ;  /* 0x3e8000000b0b3820 */ /* 0x000fe20000400000 */
[----:B------:R-:W-:Y:S01]  /*1180*/  FSETP.GT.AND P3, PT, R13, 8.50705917302346158658e+37, PT ;  /* 0x7e8000000d00780b */ /* 0x000fe20003f64000 */
[----:B------:R-:W-:Y:S01]  /*1190*/  @P1 FMUL R34, R34, 0.25 ;  /* 0x3e80000022221820 */ /* 0x000fe20000400000 */
[----:B------:R-:W-:Y:S01]  /*11a0*/  FSETP.GT.AND P4, PT, R12, 8.50705917302346158658e+37, PT ;  /* 0x7e8000000c00780b */ /* 0x000fe20003f84000 */
[----:B------:R-:W-:Y:S01]  /*11b0*/  @P5 FMUL R19, R19, 0.25 ;  /* 0x3e80000013135820 */ /* 0x000fe20000400000 */
[----:B------:R-:W-:Y:S01]  /*11c0*/  @P5 FMUL R18, R18, 0.25 ;  /* 0x3e80000012125820 */ /* 0x000fe20000400000 */
[----:B------:R3:W5:Y:S01]  /*11d0*/  MUFU.RCP R33, R34 ;  /* 0x0000002200217308 */ /* 0x0007620000001000 */
[----:B0-----:R-:W-:Y:S01]  /*11e0*/  FADD R4, R4, 1.00000001335143196e-10 ;  /* 0x2edbe6ff04047421 */ /* 0x001fe20000000000 */
[----:B----4-:R-:W-:Y:S01]  /*11f0*/  FADD R21, R21, 1.00000001335143196e-10 ;  /* 0x2edbe6ff15157421 */ /* 0x010fe20000000000 */
[----:B------:R-:W-:-:S02]  /*1200*/  @P6 FMUL R15, R15, 0.25 ;  /* 0x3e8000000f0f6820 */ /* 0x000fc40000400000 */
[----:B------:R-:W-:Y:S01]  /*1210*/  @P2 FMUL R20, R20, 0.25 ;  /* 0x3e80000014142820 */ /* 0x000fe20000400000 */
[----:B------:R-:W-:Y:S01]  /*1220*/  @P2 FMUL R7, R7, 0.25 ;  /* 0x3e80000007072820 */ /* 0x000fe20000400000 */
[C-C-:B--2---:R-:W-:Y:S01]  /*1230*/  FADD R14, R22.reuse, R26.reuse ;  /* 0x0000001a160e7221 */ /* 0x144fe20000000000 */
[-C--:B------:R-:W-:Y:S01]  /*1240*/  FSETP.GEU.AND P5, PT, R22, -R26.reuse, PT ;  /* 0x8000001a1600720b */ /* 0x080fe20003fae000 */
[C-C-:B------:R-:W-:Y:S01]  /*1250*/  FADD R31, R3.reuse, R26.reuse ;  /* 0x0000001a031f7221 */ /* 0x140fe20000000000 */
[-C--:B------:R-:W-:Y:S01]  /*1260*/  FSETP.GEU.AND P2, PT, R3, -R26.reuse, PT ;  /* 0x8000001a0300720b */ /* 0x080fe20003f4e000 */
[----:B------:R-:W-:Y:S01]  /*1270*/  @P3 FMUL R13, R13, 0.25 ;  /* 0x3e8000000d0d3820 */ /* 0x000fe20000400000 */
[----:B------:R-:W-:Y:S01]  /*1280*/  FSEL R14, R14, RZ, P5 ;  /* 0x000000ff0e0e7208 */ /* 0x000fe20002800000 */
[----:B------:R-:W-:Y:S01]  /*1290*/  @P4 FMUL R12, R12, 0.25 ;  /* 0x3e8000000c0c4820 */ /* 0x000fe20000400000 */
[CC--:B------:R-:W-:Y:S01]  /*12a0*/  FSETP.GEU.AND P5, PT, R5.reuse, -R26.reuse, PT ;  /* 0x8000001a0500720b */ /* 0x0c0fe20003fae000 */
[--C-:B------:R-:W-:Y:S01]  /*12b0*/  FADD R5, R5, R26.reuse ;  /* 0x0000001a05057221 */ /* 0x100fe20000000000 */
[--C-:B-1----:R-:W-:Y:S01]  /*12c0*/  FADD R3, R44, R41.reuse ;  /* 0x000000292c037221 */ /* 0x102fe20000000000 */
[----:B------:R-:W-:Y:S01]  /*12d0*/  @P1 FMUL R14, R14, 0.25 ;  /* 0x3e8000000e0e1820 */ /* 0x000fe20000400000 */
[C---:B------:R-:W-:Y:S01]  /*12e0*/  FSETP.GEU.AND P1, PT, R32.reuse, -R26, PT ;  /* 0x8000001a2000720b */ /* 0x040fe20003f2e000 */
[----:B------:R-:W-:Y:S01]  /*12f0*/  FADD R32, R32, R26 ;  /* 0x0000001a20207221 */ /* 0x000fe20000000000 */
[----:B---3--:R-:W-:Y:S01]  /*1300*/  FSEL R34, R5, RZ, P5 ;  /* 0x000000ff05227208 */ /* 0x008fe20002800000 */
[----:B------:R-:W-:Y:S01]  /*1310*/  FADD R5, R42, R41 ;  /* 0x000000292a057221 */ /* 0x000fe20000000000 */
[-C--:B------:R-:W-:Y:S01]  /*1320*/  FSETP.GEU.AND P5, PT, R44, -R41.reuse, PT ;  /* 0x800000292c00720b */ /* 0x080fe20003fae000 */
[----:B------:R-:W0:Y:S01]  /*1330*/  MUFU.RCP R19, R19 ;  /* 0x0000001300137308 */ /* 0x000e220000001000 */
[----:B------:R-:W-:Y:S01]  /*1340*/  FSEL R32, R32, RZ, P1 ;  /* 0x000000ff20207208 */ /* 0x000fe20000800000 */
[----:B------:R-:W-:Y:S01]  /*1350*/  @P3 FMUL R34, R34, 0.25 ;  /* 0x3e80000022223820 */ /* 0x000fe20000400000 */
[----:B------:R-:W-:Y:S01]  /*1360*/  FSETP.GEU.AND P3, PT, R42, -R41, PT ;  /* 0x800000292a00720b */ /* 0x000fe20003f6e000 */
[----:B------:R-:W-:Y:S01]  /*1370*/  IMAD.WIDE R26, R27, 0x4, R46 ;  /* 0x000000041b1a7825 */ /* 0x000fe200078e022e */
[----:B------:R-:W-:-:S03]  /*1380*/  FSEL R3, R3, RZ, P5 ;  /* 0x000000ff03037208 */ /* 0x000fc60002800000 */
[----:B------:R-:W-:Y:S01]  /*1390*/  @P6 FMUL R32, R32, 0.25 ;  /* 0x3e80000020206820 */ /* 0x000fe20000400000 */
[----:B------:R-:W-:Y:S01]  /*13a0*/  FSEL R5, R5, RZ, P3 ;  /* 0x000000ff05057208 */ /* 0x000fe20001800000 */
[----:B------:R-:W1:Y:S01]  /*13b0*/  MUFU.RCP R13, R13 ;  /* 0x0000000d000d7308 */ /* 0x000e620000001000 */
[----:B------:R-:W-:Y:S01]  /*13c0*/  FSETP.GT.AND P1, PT, R4, 8.50705917302346158658e+37, PT ;  /* 0x7e8000000400780b */ /* 0x000fe20003f24000 */
[----:B-----5:R-:W-:Y:S01]  /*13d0*/  FMUL R14, R33, R14 ;  /* 0x0000000e210e7220 */ /* 0x020fe20000400000 */
[----:B------:R-:W-:Y:S01]  /*13e0*/  FSETP.GT.AND P6, PT, R6, 8.50705917302346158658e+37, PT ;  /* 0x7e8000000600780b */ /* 0x000fe20003fc4000 */
[----:B------:R-:W-:Y:S01]  /*13f0*/  IMAD.WIDE R22, R23, 0x4, R46 ;  /* 0x0000000417167825 */ /* 0x000fe200078e022e */
[----:B------:R-:W-:Y:S02]  /*1400*/  FSETP.GT.AND P5, PT, R36, 8.50705917302346158658e+37, PT ;  /* 0x7e8000002400780b */ /* 0x000fe40003fa4000 */
[----:B------:R-:W-:Y:S01]  /*1410*/  FSETP.GT.AND P3, PT, R21, 8.50705917302346158658e+37, PT ;  /* 0x7e8000001500780b */ /* 0x000fe20003f64000 */
[----:B------:R-:W2:Y:S01]  /*1420*/  MUFU.RCP R12, R12 ;  /* 0x0000000c000c7308 */ /* 0x000ea20000001000 */
[----:B------:R-:W-:Y:S01]  /*1430*/  FSEL R31, R31, RZ, P2 ;  /* 0x000000ff1f1f7208 */ /* 0x000fe20001000000 */
[----:B0-----:R-:W-:Y:S01]  /*1440*/  FMUL R18, R19, R18 ;  /* 0x0000001213127220 */ /* 0x001fe20000400000 */
[C---:B------:R-:W-:Y:S01]  /*1450*/  FSETP.GEU.AND P2, PT, R0.reuse, -R41, PT ;  /* 0x800000290000720b */ /* 0x040fe20003f4e000 */
[----:B------:R-:W-:-:S02]  /*1460*/  FADD R0, R0, R41 ;  /* 0x0000002900007221 */ /* 0x000fc40000000000 */
[----:B------:R-:W-:Y:S01]  /*1470*/  @P1 FMUL R4, R4, 0.25 ;  /* 0x3e80000004041820 */ /* 0x000fe20000400000 */
[----:B------:R-:W-:Y:S01]  /*1480*/  @P4 FMUL R31, R31, 0.25 ;  /* 0x3e8000001f1f4820 */ /* 0x000fe20000400000 */
[----:B------:R-:W0:Y:S01]  /*1490*/  MUFU.RCP R15, R15 ;  /* 0x0000000f000f7308 */ /* 0x000e220000001000 */
[----:B------:R-:W-:Y:S01]  /*14a0*/  @P6 FMUL R6, R6, 0.25 ;  /* 0x3e80000006066820 */ /* 0x000fe20000400000 */
[----:B------:R-:W-:Y:S01]  /*14b0*/  @P5 FMUL R36, R36, 0.25 ;  /* 0x3e80000024245820 */ /* 0x000fe20000400000 */
[C---:B------:R-:W-:Y:S01]  /*14c0*/  FSETP.GEU.AND P4, PT, R2.reuse, -R41, PT ;  /* 0x800000290200720b */ /* 0x040fe20003f8e000 */
[----:B------:R-:W-:Y:S01]  /*14d0*/  @P3 FMUL R21, R21, 0.25 ;  /* 0x3e80000015153820 */ /* 0x000fe20000400000 */
[----:B------:R-:W-:Y:S01]  /*14e0*/  FADD R2, R2, R41 ;  /* 0x0000002902027221 */ /* 0x000fe20000000000 */
[----:B-1----:R-:W-:Y:S01]  /*14f0*/  FMUL R13, R13, R34 ;  /* 0x000000220d0d7220 */ /* 0x002fe20000400000 */
[----:B--2---:R-:W-:Y:S01]  /*1500*/  FMUL R12, R12, R31 ;  /* 0x0000001f0c0c7220 */ /* 0x004fe20000400000 */
[----:B------:R-:W1:Y:S01]  /*1510*/  MUFU.RCP R20, R20 ;  /* 0x0000001400147308 */ /* 0x000e620000001000 */
[----:B------:R-:W-:Y:S01]  /*1520*/  @P1 FMUL R3, R3, 0.25 ;  /* 0x3e80000003031820 */ /* 0x000fe20000400000 */
[----:B------:R-:W-:Y:S01]  /*1530*/  FSEL R2, R2, RZ, P4 ;  /* 0x000000ff02027208 */ /* 0x000fe20002000000 */
[----:B------:R-:W-:Y:S01]  /*1540*/  @P6 FMUL R5, R5, 0.25 ;  /* 0x3e80000005056820 */ /* 0x000fe20000400000 */
[----:B0-----:R-:W-:-:S04]  /*1550*/  FMUL R15, R15, R32 ;  /* 0x000000200f0f7220 */ /* 0x001fc80000400000 */
[----:B------:R-:W0:Y:S01]  /*1560*/  MUFU.RCP R37, R37 ;  /* 0x0000002500257308 */ /* 0x000e220000001000 */
[----:B------:R-:W-:Y:S01]  /*1570*/  @P3 FMUL R2, R2, 0.25 ;  /* 0x3e80000002023820 */ /* 0x000fe20000400000 */
[----:B------:R2:W-:Y:S01]  /*1580*/  @!P0 STG.E.128 desc[UR6][R26.64], R12 ;  /* 0x0000000c1a008986 */ /* 0x0005e2000c101d06 */
[----:B-1----:R-:W-:-:S05]  /*1590*/  FMUL R19, R20, R7 ;  /* 0x0000000714137220 */ /* 0x002fca0000400000 */
[----:B------:R-:W1:Y:S01]  /*15a0*/  MUFU.RCP R38, R38 ;  /* 0x0000002600267308 */ /* 0x000e620000001000 */
[----:B------:R-:W-:-:S05]  /*15b0*/  FSEL R7, R0, RZ, P2 ;  /* 0x000000ff00077208 */ /* 0x000fca0001000000 */
[----:B------:R-:W-:Y:S01]  /*15c0*/  @P5 FMUL R7, R7, 0.25 ;  /* 0x3e80000007075820 */ /* 0x000fe20000400000 */
[----:B0-----:R-:W-:Y:S01]  /*15d0*/  FMUL R10, R37, R10 ;  /* 0x0000000a250a7220 */ /* 0x001fe20000400000 */
[----:B------:R-:W0:Y:S01]  /*15e0*/  MUFU.RCP R35, R35 ;  /* 0x0000002300237308 */ /* 0x000e220000001000 */
[----:B-1----:R-:W-:-:S07]  /*15f0*/  FMUL R11, R38, R11 ;  /* 0x0000000b260b7220 */ /* 0x002fce0000400000 */
[----:B------:R-:W1:Y:S01]  /*1600*/  MUFU.RCP R30, R30 ;  /* 0x0000001e001e7308 */ /* 0x000e620000001000 */
[----:B------:R2:W-:Y:S01]  /*1610*/  @!P0 STG.E.128 desc[UR6][R28.64], R8 ;  /* 0x000000081c008986 */ /* 0x0005e2000c101d06 */
[----:B0-----:R-:W-:-:S06]  /*1620*/  FMUL R16, R35, R16 ;  /* 0x0000001023107220 */ /* 0x001fcc0000400000 */
        /* <DEDUP_REMOVED lines=8> */
[----:B0-----:R-:W-:Y:S01]  /*16b0*/  FMUL R36, R36, R7 ;  /* 0x0000000724247220 */ /* 0x001fe20000400000 */
[----:B-1----:R-:W-:Y:S01]  /*16c0*/  FMUL R39, R21, R2 ;  /* 0x0000000215277220 */ /* 0x002fe20000400000 */
[----:B--2---:R-:W-:Y:S06]  /*16d0*/  @P0 EXIT ;  /* 0x000000000000094d */ /* 0x004fec0003800000 */
[----:B------:R-:W-:Y:S01]  /*16e0*/  STG.E.128 desc[UR6][R22.64], R36 ;  /* 0x0000002416007986 */ /* 0x000fe2000c101d06 */
[----:B------:R-:W-:Y:S05]  /*16f0*/  EXIT ;  /* 0x000000000000794d */ /* 0x000fea0003800000 */
.L_x_0:
[----:B------:R-:W-:-:S00]  /*1700*/  BRA `(.L_x_0) ;  /* 0xfffffffc00fc7947 */ /* 0x000fc0000383ffff */
[----:B------:R-:W-:-:S00]  /*1710*/  NOP ;  /* 0x0000000000007918 */ /* 0x000fc00000000000 */
        /* <DEDUP_REMOVED lines=14> */
.L_x_1:


//--------------------- .nv.global.init           --------------------------
	.section	.nv.global.init,"aw",@progbits
.nv.global.init:
	.type		_$_str,@object
	.size		_$_str,(_$_str_$_2 - _$_str)
_$_str:
        /*0000*/ 	.byte	0x5f, 0x5f, 0x43, 0x55, 0x44, 0x41, 0x5f, 0x46, 0x54, 0x5a, 0x00
	.type		_$_str_$_2,@object
	.size		_$_str_$_2,(.L_1 - _$_str_$_2)
_$_str_$_2:
        /*000b*/ 	.byte	0x5f, 0x5f, 0x43, 0x55, 0x44, 0x41, 0x5f, 0x50, 0x52, 0x45, 0x43, 0x5f, 0x53, 0x51, 0x52, 0x54
        /*001b*/ 	.byte	0x00
.L_1:


//--------------------- .nv.shared.triton_poi_fused_add_convolution_div_max_pool2d_with_indices_relu_sqrt_sub_27 --------------------------
	.section	.nv.shared.triton_poi_fused_add_convolution_div_max_pool2d_with_indices_relu_sqrt_sub_27,"aw",@nobits
	.sectionflags	@""
	.align	16
	.zero		1024


//--------------------- .nv.constant0.triton_poi_fused_add_convolution_div_max_pool2d_with_indices_relu_sqrt_sub_27 --------------------------
	.section	.nv.constant0.triton_poi_fused_add_convolution_div_max_pool2d_with_indices_relu_sqrt_sub_27,"a",@progbits
	.sectionflags	@""
	.align	4
.nv.constant0.triton_poi_fused_add_convolution_div_max_pool2d_with_indices_relu_sqrt_sub_27:
	.zero		568
